//
// Generated by NVIDIA NVVM Compiler
//
// Compiler Build ID: CL-36424714
// Cuda compilation tools, release 13.0, V13.0.88
// Based on NVVM 20.0.0
//

.version 9.0
.target sm_100
.address_size 64

	// .globl	_Z8myKerneli
.extern .func  (.param .b64 func_retval0) malloc
(
	.param .b64 malloc_param_0
)
;
.extern .func free
(
	.param .b64 free_param_0
)
;

.visible .entry _Z8myKerneli(
	.param .u32 _Z8myKerneli_param_0
)
{
	.reg .b32 	%r<3>;
	.reg .b64 	%rd<5>;

	ld.param.u32 	%r1, [_Z8myKerneli_param_0];
	mul.wide.s32 	%rd1, %r1, 4;
	{ // callseq 0, 0
	.param .b64 param0;
	st.param.b64 	[param0], %rd1;
	.param .b64 retval0;
	call.uni (retval0), 
	malloc, 
	(
	param0
	);
	ld.param.b64 	%rd2, [retval0];
	} // callseq 0
	add.s64 	%rd4, %rd2, %rd1;
	mov.b32 	%r2, 1149239296;
	st.u32 	[%rd4+-4], %r2;
	{ // callseq 1, 0
	.param .b64 param0;
	st.param.b64 	[param0], %rd2;
	call.uni 
	free, 
	(
	param0
	);
	} // callseq 1
	ret;

}


// ===== COMPILED SASS (sm_100) =====

	.target	sm_100

	.elftype	@"ET_EXEC"


//--------------------- .note.nv.tkinfo           --------------------------
	.section	.note.nv.tkinfo,"",@"SHT_NOTE"
	.sectionflags	@"SHF_NOTE_NV_TKINFO"
	.tkinfo
        /*0018*/ 	.word	0x00000002
        /*0030*/ 	.string	""
        /*0030*/ 	.string	"ptxas"
        /*0030*/ 	.string	"Cuda compilation tools, release 13.0, V13.0.88"
        /*0030*/ 	.string	"Build cuda_13.0.r13.0/compiler.36424714_0"
        /*0030*/ 	.string	"-arch sm_100 -m 64 "



//--------------------- .note.nv.cuinfo           --------------------------
	.section	.note.nv.cuinfo,"",@"SHT_NOTE"
	.sectionflags	@"SHF_NOTE_NV_CUINFO"
        /*0018*/ 	.short	0x0002
        /*001a*/ 	.short	0x0064
        /*001c*/ 	.short	0x0082
	.zero		2


//--------------------- .nv.info                  --------------------------
	.section	.nv.info,"",@"SHT_CUDA_INFO"
	.align	4


	//----- nvinfo : EIATTR_REGCOUNT
	.align		4
        /*0000*/ 	.byte	0x04, 0x2f
        /*0002*/ 	.short	(.L_1 - .L_0)
	.align		4
.L_0:
        /*0004*/ 	.word	index@(_Z8myKerneli)
        /*0008*/ 	.word	0x00000018


	//----- nvinfo : EIATTR_FRAME_SIZE
	.align		4
.L_1:
        /*000c*/ 	.byte	0x04, 0x11
        /*000e*/ 	.short	(.L_3 - .L_2)
	.align		4
.L_2:
        /*0010*/ 	.word	index@(_Z8myKerneli)
        /*0014*/ 	.word	0x00000000


	//----- nvinfo : EIATTR_MIN_STACK_SIZE
	.align		4
.L_3:
        /*0018*/ 	.byte	0x04, 0x12
        /*001a*/ 	.short	(.L_5 - .L_4)
	.align		4
.L_4:
        /*001c*/ 	.word	index@(_Z8myKerneli)
        /*0020*/ 	.word	0x00000000
.L_5:


//--------------------- .nv.compat                --------------------------
	.section	.nv.compat,"",@"SHT_CUDA_COMPAT_INFO"
	.align	4
        /*0000*/ 	.byte	0x02, 0x09, 0x00, 0x00, 0x02, 0x02, 0x01, 0x00, 0x02, 0x05, 0x05, 0x00, 0x03, 0x07, 0x01, 0x01
        /*0010*/ 	.byte	0x02, 0x03, 0x00, 0x00, 0x02, 0x06, 0x01, 0x00, 0x04, 0x0b, 0x08, 0x00, 0x09, 0x00, 0x00, 0x00
        /*0020*/ 	.byte	0x00, 0x00, 0x00, 0x00


//--------------------- .nv.info._Z8myKerneli     --------------------------
	.section	.nv.info._Z8myKerneli,"",@"SHT_CUDA_INFO"
	.sectionflags	@""
	.align	4


	//----- nvinfo : EIATTR_CUDA_API_VERSION
	.align		4
        /*0000*/ 	.byte	0x04, 0x37
        /*0002*/ 	.short	(.L_7 - .L_6)
.L_6:
        /*0004*/ 	.word	0x00000082


	//----- nvinfo : EIATTR_KPARAM_INFO
	.align		4
.L_7:
        /*0008*/ 	.byte	0x04, 0x17
        /*000a*/ 	.short	(.L_9 - .L_8)
.L_8:
        /*000c*/ 	.word	0x00000000
        /*0010*/ 	.short	0x0000
        /*0012*/ 	.short	0x0000
        /*0014*/ 	.byte	0x00, 0xf0, 0x11, 0x00


	//----- nvinfo : EIATTR_SPARSE_MMA_MASK
	.align		4
.L_9:
        /*0018*/ 	.byte	0x03, 0x50
        /*001a*/ 	.short	0x0000


	//----- nvinfo : EIATTR_MAXREG_COUNT
	.align		4
        /*001c*/ 	.byte	0x03, 0x1b
        /*001e*/ 	.short	0x00ff


	//----- nvinfo : EIATTR_EXTERNS
	.align		4
        /*0020*/ 	.byte	0x04, 0x0f
        /*0022*/ 	.short	(.L_11 - .L_10)


	//   ....[0]....
	.align		4
.L_10:
        /*0024*/ 	.word	index@(malloc)


	//   ....[1]....
	.align		4
        /*0028*/ 	.word	index@(free)


	//----- nvinfo : EIATTR_MERCURY_ISA_VERSION
	.align		4
.L_11:
        /*002c*/ 	.byte	0x03, 0x5f
        /*002e*/ 	.short	0x0101


	//----- nvinfo : EIATTR_VRC_CTA_INIT_COUNT
	.align		4
        /*0030*/ 	.byte	0x02, 0x4a
	.zero		1
	.zero		1


	//----- nvinfo : EIATTR_SYSCALL_OFFSETS
	.align		4
        /*0034*/ 	.byte	0x04, 0x46
        /*0036*/ 	.short	(.L_13 - .L_12)


	//   ....[0]....
.L_12:
        /*0038*/ 	.word	0x000000c0


	//   ....[1]....
        /*003c*/ 	.word	0x00000140


	//----- nvinfo : EIATTR_EXIT_INSTR_OFFSETS
	.align		4
.L_13:
        /*0040*/ 	.byte	0x04, 0x1c
        /*0042*/ 	.short	(.L_15 - .L_14)


	//   ....[0]....
.L_14:
        /*0044*/ 	.word	0x00000150


	//----- nvinfo : EIATTR_CBANK_PARAM_SIZE
	.align		4
.L_15:
        /*0048*/ 	.byte	0x03, 0x19
        /*004a*/ 	.short	0x0004


	//----- nvinfo : EIATTR_PARAM_CBANK
	.align		4
        /*004c*/ 	.byte	0x04, 0x0a
        /*004e*/ 	.short	(.L_17 - .L_16)
	.align		4
.L_16:
        /*0050*/ 	.word	index@(.nv.constant0._Z8myKerneli)
        /*0054*/ 	.short	0x0380
        /*0056*/ 	.short	0x0004


	//----- nvinfo : EIATTR_SW_WAR
	.align		4
.L_17:
        /*0058*/ 	.byte	0x04, 0x36
        /*005a*/ 	.short	(.L_19 - .L_18)
.L_18:
        /*005c*/ 	.word	0x00000008
.L_19:


//--------------------- .nv.callgraph             --------------------------
	.section	.nv.callgraph,"",@"SHT_CUDA_CALLGRAPH"
	.align	4
	.sectionentsize	8
	.align		4
        /*0000*/ 	.word	0x00000000
	.align		4
        /*0004*/ 	.word	0xffffffff
	.align		4
        /*0008*/ 	.word	index@(_Z8myKerneli)
	.align		4
        /*000c*/ 	.word	index@(free)
	.align		4
        /*0010*/ 	.word	index@(_Z8myKerneli)
	.align		4
        /*0014*/ 	.word	index@(malloc)
	.align		4
        /*0018*/ 	.word	0x00000000
	.align		4
        /*001c*/ 	.word	0xfffffffe
	.align		4
        /*0020*/ 	.word	0x00000000
	.align		4
        /*0024*/ 	.word	0xfffffffd
	.align		4
        /*0028*/ 	.word	0x00000000
	.align		4
        /*002c*/ 	.word	0xfffffffc


//--------------------- .nv.constant4             --------------------------
	.section	.nv.constant4,"a",@progbits
	.align	8
	.align		8
.nv.constant4:
        /*0000*/ 	.dword	malloc
	.align		8
        /*0008*/ 	.dword	free


//--------------------- .text._Z8myKerneli        --------------------------
	.section	.text._Z8myKerneli,"ax",@progbits
	.align	128
        .global         _Z8myKerneli
        .type           _Z8myKerneli,@function
        .size           _Z8myKerneli,(.L_x_3 - _Z8myKerneli)
        .other          _Z8myKerneli,@"STO_CUDA_ENTRY STV_DEFAULT"
_Z8myKerneli:
.text._Z8myKerneli:
[----:B------:R-:W0:Y:S01]  /*0000*/  LDC R1, c[0x0][0x37c] ;  /* 0x0000df00ff017b82 */ /* 0x000e220000000800 */
[----:B------:R-:W1:Y:S01]  /*0010*/  LDCU UR38, c[0x0][0x380] ;  /* 0x00007000ff2677ac */ /* 0x000e620008000800 */
[----:B------:R-:W-:Y:S01]  /*0020*/  MOV R0, 0x0 ;  /* 0x0000000000007802 */ /* 0x000fe20000000f00 */
[----:B------:R-:W2:Y:S05]  /*0030*/  LDCU.64 UR36, c[0x0][0x358] ;  /* 0x00006b00ff2477ac */ /* 0x000eaa0008000a00 */
[----:B------:R3:W4:Y:S01]  /*0040*/  LDC.64 R2, c[0x4][R0] ;  /* 0x0100000000027b82 */ /* 0x0007220000000a00 */
[----:B-1----:R-:W-:-:S06]  /*0050*/  UIMAD.WIDE UR38, UR38, 0x4, URZ ;  /* 0x00000004262678a5 */ /* 0x002fcc000f8e02ff */
[----:B------:R-:W-:Y:S02]  /*0060*/  IMAD.U32 R7, RZ, RZ, UR39 ;  /* 0x00000027ff077e24 */ /* 0x000fe4000f8e00ff */
[----:B------:R-:W-:Y:S02]  /*0070*/  IMAD.U32 R5, RZ, RZ, UR39 ;  /* 0x00000027ff057e24 */ /* 0x000fe4000f8e00ff */
[----:B------:R-:W-:Y:S02]  /*0080*/  IMAD.U32 R4, RZ, RZ, UR38 ;  /* 0x00000026ff047e24 */ /* 0x000fe4000f8e00ff */
[----:B------:R-:W-:Y:S02]  /*0090*/  IMAD.U32 R6, RZ, RZ, UR38 ;  /* 0x00000026ff067e24 */ /* 0x000fe4000f8e00ff */
[----:B--23--:R-:W-:-:S07]  /*00a0*/  IMAD.MOV.U32 R5, RZ, RZ, R7 ;  /* 0x000000ffff057224 */ /* 0x00cfce00078e0007 */
[----:B------:R-:W-:-:S07]  /*00b0*/  LEPC R20, `(.L_x_0) ;  /* 0x000000001014794e */ /* 0x000fce0000000000 */
[----:B0---4-:R-:W-:Y:S05]  /*00c0*/  CALL.ABS.NOINC R2 ;  /* 0x0000000002007343 */ /* 0x011fea0003c00000 */
.L_x_0:
[----:B------:R-:W-:Y:S01]  /*00d0*/  IADD3 R6, P0, PT, R4, UR38, RZ ;  /* 0x0000002604067c10 */ /* 0x000fe2000ff1e0ff */
[----:B------:R-:W-:Y:S01]  /*00e0*/  IMAD.MOV.U32 R9, RZ, RZ, 0x44800000 ;  /* 0x44800000ff097424 */ /* 0x000fe200078e00ff */
[----:B------:R-:W-:Y:S02]  /*00f0*/  MOV R2, 0x8 ;  /* 0x0000000800027802 */ /* 0x000fe40000000f00 */
[----:B------:R-:W-:-:S04]  /*0100*/  IADD3.X R7, PT, PT, R5, UR39, RZ, P0, !PT ;  /* 0x0000002705077c10 */ /* 0x000fc800087fe4ff */
[----:B------:R-:W0:Y:S01]  /*0110*/  LDC.64 R2, c[0x4][R2] ;  /* 0x0100000002027b82 */ /* 0x000e220000000a00 */
[----:B------:R1:W-:Y:S04]  /*0120*/  ST.E desc[UR36][R6.64+-0x4], R9 ;  /* 0xfffffc0906007985 */ /* 0x0003e8000c101924 */
[----:B------:R-:W-:-:S07]  /*0130*/  LEPC R20, `(.L_x_1) ;  /* 0x000000001014794e */ /* 0x000fce0000000000 */
[----:B01----:R-:W-:Y:S05]  /*0140*/  CALL.ABS.NOINC R2 ;  /* 0x0000000002007343 */ /* 0x003fea0003c00000 */
.L_x_1:
[----:B------:R-:W-:Y:S05]  /*0150*/  EXIT ;  /* 0x000000000000794d */ /* 0x000fea0003800000 */
.L_x_2:
[----:B------:R-:W-:-:S00]  /*0160*/  BRA `(.L_x_2) ;  /* 0xfffffffc00fc7947 */ /* 0x000fc0000383ffff */
[----:B------:R-:W-:-:S00]  /*0170*/  NOP ;  /* 0x0000000000007918 */ /* 0x000fc00000000000 */
        /* <DEDUP_REMOVED lines=8> */
.L_x_3:


//--------------------- .nv.shared.reserved.0     --------------------------
	.section	.nv.shared.reserved.0,"aw",@nobits
	.weak		__nv_reservedSMEM_offset_0_alias
	.size		__nv_reservedSMEM_offset_0_alias, 0, 64
	.other		__nv_reservedSMEM_offset_0_alias,@"STO_CUDA_RESERVED_SHARED STV_DEFAULT"
__nv_reservedSMEM_offset_0_alias:
	.zero		0
	.zero		64


//--------------------- .nv.constant0._Z8myKerneli --------------------------
	.section	.nv.constant0._Z8myKerneli,"a",@progbits
	.sectionflags	@""
	.align	4
.nv.constant0._Z8myKerneli:
	.zero		900


//--------------------- SYMBOLS --------------------------

	.type		.nv.reservedSmem.offset0,@object
	.size		.nv.reservedSmem.offset0,0x4
	.type		malloc,@function
	.type		free,@function
